def gluon_mma(
    a_ptr,
    b_ptr,
    c_ptr,
    M: gl.constexpr,
    N: gl.constexpr,
    K: gl.constexpr,
    BLK_A: gl.constexpr,
    BLK_B: gl.constexpr,
    SHARED_A: gl.constexpr,
    SHARED_B: gl.constexpr,
    ACC_LAYOUT: gl.constexpr,
    TMEM_LAYOUT: gl.constexpr,
    USE_TCGEN05: gl.constexpr,
    IS_ASYNC: gl.constexpr,
):
    offs_m = gl.arange(0, M, layout=gl.SliceLayout(1, BLK_A))
    offs_ka = gl.arange(0, K, layout=gl.SliceLayout(0, BLK_A))
    offs_kb = gl.arange(0, K, layout=gl.SliceLayout(1, BLK_B))
    offs_n = gl.arange(0, N, layout=gl.SliceLayout(0, BLK_B))
    a = gl.load(a_ptr + offs_m[:, None] * K + offs_ka[None, :])
    b = gl.load(b_ptr + offs_kb[:, None] * N + offs_n[None, :])
    a_smem = gl.allocate_shared_memory(a.dtype, [M, K], SHARED_A, a)
    b_smem = gl.allocate_shared_memory(b.dtype, [K, N], SHARED_B, b)

    if USE_TCGEN05:
        fence_async_shared()
        bar = gl.allocate_shared_memory(gl.int64, [1], mbarrier.MBarrierLayout())
        mbarrier.init(bar, count=1)
        acc_tmem = allocate_tensor_memory(gl.float32, [M, N], TMEM_LAYOUT)
        tcgen05_mma(a_smem, b_smem, acc_tmem, use_acc=False)
        tcgen05_commit(bar)
        mbarrier.wait(bar, phase=0)
        mbarrier.invalidate(bar)
        acc = acc_tmem.load(ACC_LAYOUT)
    else:
        acc = gl.zeros([M, N], dtype=gl.float32, layout=ACC_LAYOUT)
        acc = hopper.warpgroup_mma(a_smem, b_smem, acc, is_async=IS_ASYNC)
        if IS_ASYNC:
            acc = hopper.warpgroup_mma_wait(num_outstanding=0, deps=[acc])

    out_layout: gl.constexpr = gl.BlockedLayout(
        [1, 1], [1, 32], [gl.num_warps(), 1], [1, 0]
    )
    acc = gl.convert_layout(acc, out_layout)
    offs_cm = gl.arange(0, M, layout=gl.SliceLayout(1, out_layout))
    offs_cn = gl.arange(0, N, layout=gl.SliceLayout(0, out_layout))
    gl.store(c_ptr + offs_cm[:, None] * N + offs_cn[None, :], acc)

# config = {"BLOCK_K": 64, "BLOCK_M": 256, "BLOCK_N": 64, "arch": "sm_100", "dtype": "fp16", "is_async": 1, "num_warps": 8}
# arch = sm_100


// ===== COMPILED SASS (sm_100a) =====

	.target	sm_100a

	.elftype	@"ET_EXEC"


//--------------------- .note.nv.tkinfo           --------------------------
	.section	.note.nv.tkinfo,"",@"SHT_NOTE"
	.sectionflags	@"SHF_NOTE_NV_TKINFO"
	.tkinfo
        /*0018*/ 	.word	0x00000081
        /*0030*/ 	.string	""
        /*0030*/ 	.string	"ptxas-blackwell"
        /*0030*/ 	.string	"Cuda compilation tools, release 12.9, V12.9.86"
        /*0030*/ 	.string	"Build cuda_12.9.r12.9/compiler.36037853_0"
        /*0030*/ 	.string	"-v  -suppress-debug-info  -lineinfo  -arch sm_100a "



//--------------------- .note.nv.cuver            --------------------------
	.section	.note.nv.cuver,"",@"SHT_NOTE"
	.sectionflags	@"SHF_NOTE_NV_CUVER"
        /*0018*/ 	.short	0x0001
        /*001a*/ 	.short	0x0064
        /*001c*/ 	.short	0x0001
        /*001e*/ 	.short	0x0000
        /*0020*/ 	.short	0x0001
        /*0022*/ 	.short	0x0000


//--------------------- .nv.info                  --------------------------
	.section	.nv.info,"",@"SHT_CUDA_INFO"
	.align	4


	//----- nvinfo : EIATTR_REGCOUNT
	.align		4
        /*0000*/ 	.byte	0x04, 0x2f
        /*0002*/ 	.short	(.L_4 - .L_3)
	.align		4
.L_3:
        /*0004*/ 	.word	index@(gluon_mma)
        /*0008*/ 	.word	0x00000054


	//----- nvinfo : EIATTR_FRAME_SIZE
	.align		4
.L_4:
        /*000c*/ 	.byte	0x04, 0x11
        /*000e*/ 	.short	(.L_6 - .L_5)
	.align		4
.L_5:
        /*0010*/ 	.word	index@($__internal_2_$__cuda_sm10x_tcgen05_guardrail_trap_unallocated_columns_being_dealloced)
        /*0014*/ 	.word	0x00000000


	//----- nvinfo : EIATTR_FRAME_SIZE
	.align		4
.L_6:
        /*0018*/ 	.byte	0x04, 0x11
        /*001a*/ 	.short	(.L_8 - .L_7)
	.align		4
.L_7:
        /*001c*/ 	.word	index@($__internal_1_$__cuda_sm10x_tcgen05_guardrail_trap_phase_invalid_during_alloc)
        /*0020*/ 	.word	0x00000000


	//----- nvinfo : EIATTR_FRAME_SIZE
	.align		4
.L_8:
        /*0024*/ 	.byte	0x04, 0x11
        /*0026*/ 	.short	(.L_10 - .L_9)
	.align		4
.L_9:
        /*0028*/ 	.word	index@($__internal_0_$__cuda_sm10x_tcgen05_guardrail_trap_col_being_dealloced_not_returned_by_alloc)
        /*002c*/ 	.word	0x00000000


	//----- nvinfo : EIATTR_FRAME_SIZE
	.align		4
.L_10:
        /*0030*/ 	.byte	0x04, 0x11
        /*0032*/ 	.short	(.L_12 - .L_11)
	.align		4
.L_11:
        /*0034*/ 	.word	index@(gluon_mma)
        /*0038*/ 	.word	0x00000000


	//----- nvinfo : EIATTR_MIN_STACK_SIZE
	.align		4
.L_12:
        /*003c*/ 	.byte	0x04, 0x12
        /*003e*/ 	.short	(.L_14 - .L_13)
	.align		4
.L_13:
        /*0040*/ 	.word	index@(gluon_mma)
        /*0044*/ 	.word	0x00000000
.L_14:


//--------------------- .nv.info.gluon_mma        --------------------------
	.section	.nv.info.gluon_mma,"",@"SHT_CUDA_INFO"
	.sectionflags	@""
	.align	4


	//----- nvinfo : EIATTR_CUDA_API_VERSION
	.align		4
        /*0000*/ 	.byte	0x04, 0x37
        /*0002*/ 	.short	(.L_16 - .L_15)
.L_15:
        /*0004*/ 	.word	0x00000081


	//----- nvinfo : EIATTR_KPARAM_INFO
	.align		4
.L_16:
        /*0008*/ 	.byte	0x04, 0x17
        /*000a*/ 	.short	(.L_18 - .L_17)
.L_17:
        /*000c*/ 	.word	0x00000000
        /*0010*/ 	.short	0x0004
        /*0012*/ 	.short	0x0020
        /*0014*/ 	.byte	0x00, 0xf4, 0x21, 0x00


	//----- nvinfo : EIATTR_KPARAM_INFO
	.align		4
.L_18:
        /*0018*/ 	.byte	0x04, 0x17
        /*001a*/ 	.short	(.L_20 - .L_19)
.L_19:
        /*001c*/ 	.word	0x00000000
        /*0020*/ 	.short	0x0003
        /*0022*/ 	.short	0x0018
        /*0024*/ 	.byte	0x00, 0xf4, 0x21, 0x00


	//----- nvinfo : EIATTR_KPARAM_INFO
	.align		4
.L_20:
        /*0028*/ 	.byte	0x04, 0x17
        /*002a*/ 	.short	(.L_22 - .L_21)
.L_21:
        /*002c*/ 	.word	0x00000000
        /*0030*/ 	.short	0x0002
        /*0032*/ 	.short	0x0010
        /*0034*/ 	.byte	0x00, 0xf4, 0x21, 0x00


	//----- nvinfo : EIATTR_KPARAM_INFO
	.align		4
.L_22:
        /*0038*/ 	.byte	0x04, 0x17
        /*003a*/ 	.short	(.L_24 - .L_23)
.L_23:
        /*003c*/ 	.word	0x00000000
        /*0040*/ 	.short	0x0001
        /*0042*/ 	.short	0x0008
        /*0044*/ 	.byte	0x00, 0xf4, 0x21, 0x00


	//----- nvinfo : EIATTR_KPARAM_INFO
	.align		4
.L_24:
        /*0048*/ 	.byte	0x04, 0x17
        /*004a*/ 	.short	(.L_26 - .L_25)
.L_25:
        /*004c*/ 	.word	0x00000000
        /*0050*/ 	.short	0x0000
        /*0052*/ 	.short	0x0000
        /*0054*/ 	.byte	0x00, 0xf4, 0x21, 0x00


	//----- nvinfo : EIATTR_AT_ENTRY_FRAGMENTS
	.align		4
.L_26:
        /*0058*/ 	.byte	0x04, 0x4f
        /*005a*/ 	.short	(.L_28 - .L_27)


	//   ....[0]....
.L_27:
        /*005c*/ 	.word	0x00000004


	//----- nvinfo : EIATTR_RESERVED_SMEM_USED
	.align		4
.L_28:
        /*0060*/ 	.byte	0x01, 0x41
	.zero		2


	//----- nvinfo : EIATTR_SPARSE_MMA_MASK
	.align		4
        /*0064*/ 	.byte	0x03, 0x50
        /*0066*/ 	.short	0x0000


	//----- nvinfo : EIATTR_TCGEN05_1CTA_USED
	.align		4
        /*0068*/ 	.byte	0x01, 0x51
	.zero		2


	//----- nvinfo : EIATTR_MAXREG_COUNT
	.align		4
        /*006c*/ 	.byte	0x03, 0x1b
        /*006e*/ 	.short	0x00ff


	//----- nvinfo : EIATTR_NUM_BARRIERS
	.align		4
        /*0070*/ 	.byte	0x02, 0x4c
        /*0072*/ 	.byte	0x01
	.zero		1


	//----- nvinfo : EIATTR_INT_WARP_WIDE_INSTR_OFFSETS
	.align		4
        /*0074*/ 	.byte	0x04, 0x31
        /*0076*/ 	.short	(.L_30 - .L_29)


	//   ....[0]....
.L_29:
        /*0078*/ 	.word	0x00000b20


	//   ....[1]....
        /*007c*/ 	.word	0x00000b90


	//   ....[2]....
        /*0080*/ 	.word	0x000013c0


	//   ....[3]....
        /*0084*/ 	.word	0x000013d0


	//   ....[4]....
        /*0088*/ 	.word	0x00001de0


	//   ....[5]....
        /*008c*/ 	.word	0x00001e30


	//----- nvinfo : EIATTR_COOP_GROUP_MASK_REGIDS
	.align		4
.L_30:
        /*0090*/ 	.byte	0x04, 0x29
        /*0092*/ 	.short	(.L_32 - .L_31)


	//   ....[0]....
.L_31:
        /*0094*/ 	.word	0xffffffff


	//   ....[1]....
        /*0098*/ 	.word	0xffffffff


	//   ....[2]....
        /*009c*/ 	.word	0xffffffff


	//   ....[3]....
        /*00a0*/ 	.word	0xffffffff


	//----- nvinfo : EIATTR_COOP_GROUP_INSTR_OFFSETS
	.align		4
.L_32:
        /*00a4*/ 	.byte	0x04, 0x28
        /*00a6*/ 	.short	(.L_34 - .L_33)


	//   ....[0]....
.L_33:
        /*00a8*/ 	.word	0x00000050


	//   ....[1]....
        /*00ac*/ 	.word	0x00000310


	//   ....[2]....
        /*00b0*/ 	.word	0x00001c70


	//   ....[3]....
        /*00b4*/ 	.word	0x00001ee0


	//----- nvinfo : EIATTR_VRC_CTA_INIT_COUNT
	.align		4
.L_34:
        /*00b8*/ 	.byte	0x02, 0x4a
        /*00ba*/ 	.byte	0x80
	.zero		1


	//----- nvinfo : EIATTR_MBARRIER_INSTR_OFFSETS
	.align		4
        /*00bc*/ 	.byte	0x04, 0x39
        /*00be*/ 	.short	(.L_36 - .L_35)


	//   ....[0]....
.L_35:
        /*00c0*/ 	.word	0x00001020
        /*00c4*/ 	.word	0x000000ff
        /*00c8*/ 	.word	0x0000a000
        /*00cc*/ 	.short	0x0100
        /*00ce*/ 	.byte	0x0c
	.zero		1


	//   ....[1]....
        /*00d0*/ 	.word	0x00001460
        /*00d4*/ 	.word	0x000000ff
        /*00d8*/ 	.word	0x0000a000
        /*00dc*/ 	.short	0x010a
        /*00de*/ 	.byte	0x0c
	.zero		1


	//   ....[2]....
        /*00e0*/ 	.word	0x00001590
        /*00e4*/ 	.word	0x000000ff
        /*00e8*/ 	.word	0x0000a000
        /*00ec*/ 	.short	0x0108
        /*00ee*/ 	.byte	0x0c
	.zero		1


	//   ....[3]....
        /*00f0*/ 	.word	0x00001f00
        /*00f4*/ 	.word	0x000000ff
        /*00f8*/ 	.word	0x0000a000
        /*00fc*/ 	.short	0x010a
        /*00fe*/ 	.byte	0x0c
	.zero		1


	//----- nvinfo : EIATTR_NUM_MBARRIERS
	.align		4
.L_36:
        /*0100*/ 	.byte	0x03, 0x38
        /*0102*/ 	.short	0x0001


	//----- nvinfo : EIATTR_EXIT_INSTR_OFFSETS
	.align		4
        /*0104*/ 	.byte	0x04, 0x1c
        /*0106*/ 	.short	(.L_38 - .L_37)


	//   ....[0]....
.L_37:
        /*0108*/ 	.word	0x00001ef0


	//----- nvinfo : EIATTR_REQNTID
	.align		4
.L_38:
        /*010c*/ 	.byte	0x04, 0x10
        /*010e*/ 	.short	(.L_40 - .L_39)
.L_39:
        /*0110*/ 	.word	0x00000100
        /*0114*/ 	.word	0x00000001
        /*0118*/ 	.word	0x00000001


	//----- nvinfo : EIATTR_CRS_STACK_SIZE
	.align		4
.L_40:
        /*011c*/ 	.byte	0x04, 0x1e
        /*011e*/ 	.short	(.L_42 - .L_41)
.L_41:
        /*0120*/ 	.word	0x00000000


	//----- nvinfo : EIATTR_CBANK_PARAM_SIZE
	.align		4
.L_42:
        /*0124*/ 	.byte	0x03, 0x19
        /*0126*/ 	.short	0x0028


	//----- nvinfo : EIATTR_PARAM_CBANK
	.align		4
        /*0128*/ 	.byte	0x04, 0x0a
        /*012a*/ 	.short	(.L_44 - .L_43)
	.align		4
.L_43:
        /*012c*/ 	.word	index@(.nv.constant0.gluon_mma)
        /*0130*/ 	.short	0x0380
        /*0132*/ 	.short	0x0028


	//----- nvinfo : EIATTR_SW_WAR
	.align		4
.L_44:
        /*0134*/ 	.byte	0x04, 0x36
        /*0136*/ 	.short	(.L_46 - .L_45)
.L_45:
        /*0138*/ 	.word	0x00000008
.L_46:


//--------------------- .nv.compat                --------------------------
	.section	.nv.compat,"",@"SHT_CUDA_COMPAT_INFO"
	.align	4
        /*0000*/ 	.byte	0x02, 0x02, 0x02, 0x00, 0x02, 0x05, 0x05, 0x00, 0x02, 0x03, 0x00, 0x00, 0x02, 0x06, 0x01, 0x00


//--------------------- .nv.callgraph             --------------------------
	.section	.nv.callgraph,"",@"SHT_CUDA_CALLGRAPH"
	.align	4
	.sectionentsize	8
	.align		4
        /*0000*/ 	.word	0x00000000
	.align		4
        /*0004*/ 	.word	0xffffffff
	.align		4
        /*0008*/ 	.word	0x00000000
	.align		4
        /*000c*/ 	.word	0xfffffffe
	.align		4
        /*0010*/ 	.word	0x00000000
	.align		4
        /*0014*/ 	.word	0xfffffffd
	.align		4
        /*0018*/ 	.word	0x00000000
	.align		4
        /*001c*/ 	.word	0xfffffffc


//--------------------- .text.gluon_mma           --------------------------
	.section	.text.gluon_mma,"ax",@progbits
	.align	128
        .global         gluon_mma
        .type           gluon_mma,@function
        .size           gluon_mma,(.L_x_15 - gluon_mma)
        .other          gluon_mma,@"STO_CUDA_ENTRY STV_DEFAULT"
gluon_mma:
.text.gluon_mma:
[----:B------:R-:W0:Y:S01]  /*0000*/  LDC R1, c[0x0][0x37c] ;  /* 0x0000df00ff017b82 */ /* 0x000e220000000800 */
[----:B------:R-:W1:Y:S02]  /*0010*/  S2R R68, SR_TID.X ;  /* 0x0000000000447919 */ /* 0x000e640000002100 */
[----:B-1----:R-:W-:-:S13]  /*0020*/  ISETP.GE.U32.AND P1, PT, R68, 0x20, PT ;  /* 0x000000204400780c */ /* 0x002fda0003f26070 */
[----:B------:R-:W-:Y:S05]  /*0030*/  @P1 BRA `(.L_x_0) ;  /* 0x0000000000b81947 */ /* 0x000fea0003800000 */
[----:B------:R-:W1:Y:S01]  /*0040*/  S2UR UR6, SR_CgaCtaId ;  /* 0x00000000000679c3 */ /* 0x000e620000008800 */
[----:B------:R-:W-:Y:S01]  /*0050*/  NOP ;  /* 0x0000000000007918 */ /* 0x000fe20000000000 */
[----:B------:R-:W-:Y:S02]  /*0060*/  UMOV UR4, 0x40 ;  /* 0x0000004000047882 */ /* 0x000fe40000000000 */
[----:B-1----:R-:W-:-:S09]  /*0070*/  ULEA UR4, UR6, UR4, 0x18 ;  /* 0x0000000406047291 */ /* 0x002fd2000f8ec0ff */
[----:B------:R-:W1:Y:S01]  /*0080*/  LDS.U8 R0, [UR4] ;  /* 0x00000004ff007984 */ /* 0x000e620008000000 */
[----:B------:R-:W-:Y:S02]  /*0090*/  UMOV UR4, 0x400 ;  /* 0x0000040000047882 */ /* 0x000fe40000000000 */
[----:B------:R-:W-:Y:S01]  /*00a0*/  ULEA UR4, UR6, UR4, 0x18 ;  /* 0x0000000406047291 */ /* 0x000fe2000f8ec0ff */
[----:B-1----:R-:W-:-:S13]  /*00b0*/  ISETP.NE.AND P0, PT, R0, RZ, PT ;  /* 0x000000ff0000720c */ /* 0x002fda0003f05270 */
[----:B------:R-:W-:Y:S05]  /*00c0*/  @P0 BRA `(.L_x_1) ;  /* 0x00000000007c0947 */ /* 0x000fea0003800000 */
[----:B------:R-:W-:-:S13]  /*00d0*/  ELECT P0, URZ, PT ;  /* 0x0000000000ff782f */ /* 0x000fda0003800000 */
[----:B------:R-:W-:Y:S05]  /*00e0*/  @!P0 BRA `(.L_x_2) ;  /* 0x0000000000848947 */ /* 0x000fea0003800000 */
[----:B------:R-:W-:Y:S01]  /*00f0*/  UMOV UR5, 0x4 ;  /* 0x0000000400057882 */ /* 0x000fe20000000000 */
[----:B------:R-:W-:Y:S02]  /*0100*/  IMAD.MOV.U32 R4, RZ, RZ, 0x1 ;  /* 0x00000001ff047424 */ /* 0x000fe400078e00ff */
[----:B------:R-:W-:Y:S02]  /*0110*/  IMAD.MOV.U32 R5, RZ, RZ, 0xf ;  /* 0x0000000fff057424 */ /* 0x000fe400078e00ff */
[----:B------:R-:W-:Y:S04]  /*0120*/  DEPBAR.LE SB1, 0x36 ;  /* 0x00009d800000791a */ /* 0x000fe80000000000 */
[----:B------:R-:W1:Y:S02]  /*0130*/  UTCATOMSWS.FIND_AND_SET.ALIGN UP0, UR5, UR5 ;  /* 0x00000005000575e3 */ /* 0x000e640008000800 */
[----:B-1----:R-:W-:-:S04]  /*0140*/  PLOP3.LUT P0, PT, PT, PT, UP0, 0x80, 0x8 ;  /* 0x000000000008781c */ /* 0x002fc80003f0f008 */
[----:B------:R-:W-:-:S04]  /*0150*/  SEL R0, RZ, 0xffffffff, !P0 ;  /* 0xffffffffff007807 */ /* 0x000fc80004000000 */
[----:B------:R-:W-:Y:S01]  /*0160*/  ISETP.NE.AND P0, PT, R0, RZ, PT ;  /* 0x000000ff0000720c */ /* 0x000fe20003f05270 */
[----:B------:R-:W-:-:S12]  /*0170*/  IMAD.U32 R0, RZ, RZ, UR5 ;  /* 0x00000005ff007e24 */ /* 0x000fd8000f8e00ff */
[----:B------:R-:W-:Y:S05]  /*0180*/  @P0 BRA `(.L_x_3) ;  /* 0x0000000000240947 */ /* 0x000fea0003800000 */
.L_x_4:
[----:B------:R-:W-:Y:S05]  /*0190*/  NANOSLEEP 0x64 ;  /* 0x000000640000795d */ /* 0x000fea0003800000 */
[----:B------:R-:W-:-:S05]  /*01a0*/  UMOV UR5, 0x4 ;  /* 0x0000000400057882 */ /* 0x000fca0000000000 */
[----:B------:R-:W-:Y:S04]  /*01b0*/  DEPBAR.LE SB1, 0x36 ;  /* 0x00009d800000791a */ /* 0x000fe80000000000 */
[----:B------:R-:W1:Y:S02]  /*01c0*/  UTCATOMSWS.FIND_AND_SET.ALIGN UP0, UR5, UR5 ;  /* 0x00000005000575e3 */ /* 0x000e640008000800 */
[----:B-1----:R-:W-:-:S04]  /*01d0*/  PLOP3.LUT P0, PT, PT, PT, UP0, 0x80, 0x8 ;  /* 0x000000000008781c */ /* 0x002fc80003f0f008 */
[----:B------:R-:W-:-:S04]  /*01e0*/  SEL R0, RZ, 0xffffffff, !P0 ;  /* 0xffffffffff007807 */ /* 0x000fc80004000000 */
[----:B------:R-:W-:Y:S01]  /*01f0*/  ISETP.NE.AND P0, PT, R0, RZ, PT ;  /* 0x000000ff0000720c */ /* 0x000fe20003f05270 */
[----:B------:R-:W-:-:S12]  /*0200*/  IMAD.U32 R0, RZ, RZ, UR5 ;  /* 0x00000005ff007e24 */ /* 0x000fd8000f8e00ff */
[----:B------:R-:W-:Y:S05]  /*0210*/  @!P0 BRA `(.L_x_4) ;  /* 0xfffffffc00dc8947 */ /* 0x000fea000383ffff */
.L_x_3:
[C---:B------:R-:W-:Y:S01]  /*0220*/  VIADD R3, R0.reuse, 0x10 ;  /* 0x0000001000037836 */ /* 0x040fe20000000000 */
[----:B------:R-:W-:Y:S01]  /*0230*/  UMOV UR5, 0x50 ;  /* 0x0000005000057882 */ /* 0x000fe20000000000 */
[----:B------:R-:W-:Y:S01]  /*0240*/  SHF.L.U32 R2, R5, R0, RZ ;  /* 0x0000000005027219 */ /* 0x000fe200000006ff */
[----:B------:R-:W-:Y:S01]  /*0250*/  ULEA UR5, UR6, UR5, 0x18 ;  /* 0x0000000506057291 */ /* 0x000fe2000f8ec0ff */
[----:B------:R-:W-:Y:S01]  /*0260*/  IMAD.SHL.U32 R0, R0, 0x20, RZ ;  /* 0x0000002000007824 */ /* 0x000fe200078e00ff */
[----:B------:R-:W-:-:S04]  /*0270*/  SHF.L.U32 R3, R4, R3, RZ ;  /* 0x0000000304037219 */ /* 0x000fc800000006ff */
[----:B------:R-:W-:-:S05]  /*0280*/  LOP3.LUT R2, R3, R2, RZ, 0xfc, !PT ;  /* 0x0000000203027212 */ /* 0x000fca00078efcff */
[----:B------:R1:W-:Y:S04]  /*0290*/  ATOMS.OR RZ, [UR5], R2 ;  /* 0x00000002ffff798c */ /* 0x0003e8000b000005 */
[----:B------:R1:W-:Y:S01]  /*02a0*/  STS [UR4], R0 ;  /* 0x00000000ff007988 */ /* 0x0003e20008000804 */
[----:B------:R-:W-:Y:S05]  /*02b0*/  BRA `(.L_x_2) ;  /* 0x0000000000107947 */ /* 0x000fea0003800000 */
.L_x_1:
[----:B------:R-:W-:Y:S01]  /*02c0*/  IMAD.MOV.U32 R0, RZ, RZ, -0x1 ;  /* 0xffffffffff007424 */ /* 0x000fe200078e00ff */
[----:B------:R-:W-:-:S04]  /*02d0*/  MOV R2, 0x300 ;  /* 0x0000030000027802 */ /* 0x000fc80000000f00 */
[----:B------:R1:W-:Y:S03]  /*02e0*/  STS [UR4], R0 ;  /* 0x00000000ff007988 */ /* 0x0003e60008000804 */
[----:B01----:R-:W-:Y:S05]  /*02f0*/  CALL.REL.NOINC `($__internal_1_$__cuda_sm10x_tcgen05_guardrail_trap_phase_invalid_during_alloc) ;  /* 0x0000001c00187944 */ /* 0x003fea0003c00000 */
.L_x_2:
[----:B------:R-:W-:Y:S05]  /*0300*/  WARPSYNC.ALL ;  /* 0x0000000000007948 */ /* 0x000fea0003800000 */
[----:B------:R-:W-:Y:S01]  /*0310*/  NOP ;  /* 0x0000000000007918 */ /* 0x000fe20000000000 */
.L_x_0:
[----:B------:R-:W2:Y:S08]  /*0320*/  S2UR UR11, SR_CgaCtaId ;  /* 0x00000000000b79c3 */ /* 0x000eb00000008800 */
[----:B------:R-:W-:Y:S01]  /*0330*/  BAR.SYNC.DEFER_BLOCKING 0x0 ;  /* 0x0000000000007b1d */ /* 0x000fe20000010000 */
[C---:B-1----:R-:W-:Y:S01]  /*0340*/  IMAD.SHL.U32 R0, R68.reuse, 0x2, RZ ;  /* 0x0000000244007824 */ /* 0x042fe200078e00ff */
[----:B------:R-:W-:-:S02]  /*0350*/  LOP3.LUT R3, R68, 0x1f, RZ, 0xc0, !PT ;  /* 0x0000001f44037812 */ /* 0x000fc400078ec0ff */
[----:B------:R-:W-:Y:S02]  /*0360*/  LOP3.LUT R70, R68, 0xe0, RZ, 0xc0, !PT ;  /* 0x000000e044467812 */ /* 0x000fe400078ec0ff */
[----:B------:R-:W-:Y:S01]  /*0370*/  UMOV UR4, 0x400 ;  /* 0x0000040000047882 */ /* 0x000fe20000000000 */
[----:B------:R-:W1:Y:S01]  /*0380*/  LDCU.64 UR6, c[0x0][0x380] ;  /* 0x00007000ff0677ac */ /* 0x000e620008000a00 */
[----:B------:R-:W-:Y:S01]  /*0390*/  LOP3.LUT R0, R0, 0x1c0, RZ, 0xc0, !PT ;  /* 0x000001c000007812 */ /* 0x000fe200078ec0ff */
[----:B------:R-:W3:Y:S01]  /*03a0*/  LDC.64 R4, c[0x0][0x380] ;  /* 0x0000e000ff047b82 */ /* 0x000ee20000000a00 */
[----:B------:R-:W-:Y:S01]  /*03b0*/  IMAD.SHL.U32 R2, R70, 0x2, RZ ;  /* 0x0000000246027824 */ /* 0x000fe200078e00ff */
[----:B------:R-:W4:Y:S01]  /*03c0*/  LDCU.64 UR14, c[0x0][0x358] ;  /* 0x00006b00ff0e77ac */ /* 0x000f220008000a00 */
[----:B--2---:R-:W-:Y:S01]  /*03d0*/  ULEA UR12, UR11, UR4, 0x18 ;  /* 0x000000040b0c7291 */ /* 0x004fe2000f8ec0ff */
[----:B-1----:R-:W-:-:S04]  /*03e0*/  LEA R6, P0, R0, UR6, 0x1 ;  /* 0x0000000600067c11 */ /* 0x002fc8000f8008ff */
[----:B------:R-:W-:-:S04]  /*03f0*/  LEA.HI.X R7, R0, UR7, RZ, 0x1, P0 ;  /* 0x0000000700077c11 */ /* 0x000fc800080f0cff */
[----:B------:R-:W1:Y:S01]  /*0400*/  LDS R14, [UR12] ;  /* 0x0000000cff0e7984 */ /* 0x000e620008000800 */
[----:B---3--:R-:W-:-:S04]  /*0410*/  IMAD.WIDE.U32 R4, R2, 0x2, R4 ;  /* 0x0000000202047825 */ /* 0x008fc800078e0004 */
[C---:B------:R-:W-:Y:S01]  /*0420*/  IMAD.WIDE.U32 R6, R3.reuse, 0x2, R6 ;  /* 0x0000000203067825 */ /* 0x040fe200078e0006 */
[----:B------:R-:W-:Y:S03]  /*0430*/  BAR.SYNC.DEFER_BLOCKING 0x0 ;  /* 0x0000000000007b1d */ /* 0x000fe60000010000 */
[----:B------:R-:W-:Y:S01]  /*0440*/  IMAD.WIDE.U32 R4, R3, 0x2, R4 ;  /* 0x0000000203047825 */ /* 0x000fe200078e0004 */
[----:B------:R-:W-:Y:S02]  /*0450*/  SHF.R.U32.HI R69, RZ, 0x1, R70 ;  /* 0x00000001ff457819 */ /* 0x000fe40000011646 */
[----:B----4-:R2:W5:Y:S04]  /*0460*/  LDG.E.U16 R66, desc[UR14][R6.64+0x7c40] ;  /* 0x007c400e06427981 */ /* 0x010568000c1e1500 */
[----:B------:R3:W5:Y:S04]  /*0470*/  LDG.E.U16 R8, desc[UR14][R4.64] ;  /* 0x0000000e04087981 */ /* 0x000768000c1e1500 */
[----:B------:R3:W5:Y:S01]  /*0480*/  LDG.E.U16 R9, desc[UR14][R4.64+0x400] ;  /* 0x0004000e04097981 */ /* 0x000762000c1e1500 */
[----:B--2---:R-:W2:Y:S01]  /*0490*/  LDC.64 R6, c[0x0][0x388] ;  /* 0x0000e200ff067b82 */ /* 0x004ea20000000a00 */
[----:B-1----:R-:W-:Y:S01]  /*04a0*/  R2UR UR13, R14 ;  /* 0x000000000e0d72ca */ /* 0x002fe200000e0000 */
[----:B------:R-:W-:Y:S01]  /*04b0*/  IMAD R14, R70, 0x2, R3 ;  /* 0x00000002460e7824 */ /* 0x000fe200078e0203 */
[----:B------:R3:W5:Y:S03]  /*04c0*/  LDG.E.U16 R10, desc[UR14][R4.64+0x800] ;  /* 0x0008000e040a7981 */ /* 0x000766000c1e1500 */
[----:B------:R-:W-:Y:S01]  /*04d0*/  IMAD.SHL.U32 R14, R14, 0x2, RZ ;  /* 0x000000020e0e7824 */ /* 0x000fe200078e00ff */
[----:B------:R3:W5:Y:S04]  /*04e0*/  LDG.E.U16 R11, desc[UR14][R4.64+0xc00] ;  /* 0x000c000e040b7981 */ /* 0x000768000c1e1500 */
[----:B------:R3:W5:Y:S01]  /*04f0*/  LDG.E.U16 R12, desc[UR14][R4.64+0x1000] ;  /* 0x0010000e040c7981 */ /* 0x000762000c1e1500 */
[----:B------:R-:W-:-:S03]  /*0500*/  LOP3.LUT R78, R14, R69, RZ, 0x3c, !PT ;  /* 0x000000450e4e7212 */ /* 0x000fc600078e3cff */
[----:B------:R3:W5:Y:S04]  /*0510*/  LDG.E.U16 R13, desc[UR14][R4.64+0x1400] ;  /* 0x0014000e040d7981 */ /* 0x000768000c1e1500 */
        /* <DEDUP_REMOVED lines=8> */
[----:B------:R3:W5:Y:S01]  /*05a0*/  LDG.E.U16 R31, desc[UR14][R4.64+0x3800] ;  /* 0x0038000e041f7981 */ /* 0x000762000c1e1500 */
[----:B--2---:R-:W-:Y:S05]  /*05b0*/  @P1 BRA `(.L_x_5) ;  /* 0x0000000000181947 */ /* 0x004fea0003800000 */
[----:B------:R-:W-:Y:S01]  /*05c0*/  ELECT P0, URZ, PT ;  /* 0x0000000000ff782f */ /* 0x000fe20003800000 */
[----:B------:R-:W-:Y:S01]  /*05d0*/  IMAD.MOV.U32 R14, RZ, RZ, 0x1 ;  /* 0x00000001ff0e7424 */ /* 0x000fe200078e00ff */
[----:B------:R-:W-:Y:S01]  /*05e0*/  UMOV UR4, 0x40 ;  /* 0x0000004000047882 */ /* 0x000fe20000000000 */
[----:B------:R-:W-:Y:S01]  /*05f0*/  UVIRTCOUNT.DEALLOC.SMPOOL 0x80 ;  /* 0x000000800000784c */ /* 0x000fe20000000000 */
[----:B------:R-:W-:-:S09]  /*0600*/  ULEA UR4, UR11, UR4, 0x18 ;  /* 0x000000040b047291 */ /* 0x000fd2000f8ec0ff */
[----:B------:R1:W-:Y:S03]  /*0610*/  @P0 STS.U8 [UR4], R14 ;  /* 0x0000000eff000988 */ /* 0x0003e60008000004 */
.L_x_5:
[----:B------:R-:W-:Y:S01]  /*0620*/  IMAD.WIDE.U32 R6, R2, 0x2, R6 ;  /* 0x0000000202067825 */ /* 0x000fe200078e0006 */
[----:B-----5:R2:W-:Y:S04]  /*0630*/  STS.U16 [R78+UR12], R8 ;  /* 0x000000084e007988 */ /* 0x0205e8000800040c */
[----:B------:R4:W-:Y:S01]  /*0640*/  STS.U16 [R78+UR12+0x400], R9 ;  /* 0x000400094e007988 */ /* 0x0009e2000800040c */
[----:B------:R-:W-:-:S03]  /*0650*/  IMAD.WIDE.U32 R6, R3, 0x2, R6 ;  /* 0x0000000203067825 */ /* 0x000fc600078e0006 */
[----:B------:R1:W-:Y:S04]  /*0660*/  STS.U16 [R78+UR12+0x800], R10 ;  /* 0x0008000a4e007988 */ /* 0x0003e8000800040c */
[----:B------:R3:W-:Y:S04]  /*0670*/  STS.U16 [R78+UR12+0xc00], R11 ;  /* 0x000c000b4e007988 */ /* 0x0007e8000800040c */
[----:B------:R0:W-:Y:S04]  /*0680*/  STS.U16 [R78+UR12+0x1000], R12 ;  /* 0x0010000c4e007988 */ /* 0x0001e8000800040c */
[----:B------:R-:W3:Y:S04]  /*0690*/  LDG.E.U16 R33, desc[UR14][R4.64+0x3c00] ;  /* 0x003c000e04217981 */ /* 0x000ee8000c1e1500 */
        /* <DEDUP_REMOVED lines=16> */
[----:B--2---:R-:W2:Y:S04]  /*07a0*/  LDG.E.U16 R8, desc[UR14][R4.64+0x40] ;  /* 0x0000400e04087981 */ /* 0x004ea8000c1e1500 */
[----:B----4-:R-:W4:Y:S04]  /*07b0*/  LDG.E.U16 R9, desc[UR14][R4.64+0x440] ;  /* 0x0004400e04097981 */ /* 0x010f28000c1e1500 */
[----:B-1----:R-:W2:Y:S04]  /*07c0*/  LDG.E.U16 R10, desc[UR14][R4.64+0x840] ;  /* 0x0008400e040a7981 */ /* 0x002ea8000c1e1500 */
[----:B---3--:R-:W3:Y:S04]  /*07d0*/  LDG.E.U16 R11, desc[UR14][R4.64+0xc40] ;  /* 0x000c400e040b7981 */ /* 0x008ee8000c1e1500 */
[----:B0-----:R-:W3:Y:S04]  /*07e0*/  LDG.E.U16 R12, desc[UR14][R4.64+0x1040] ;  /* 0x0010400e040c7981 */ /* 0x001ee8000c1e1500 */
        /* <DEDUP_REMOVED lines=26> */
[----:B------:R0:W-:Y:S04]  /*0990*/  STS.U16 [R78+UR12+0x1400], R13 ;  /* 0x0014000d4e007988 */ /* 0x0001e8000800040c */
[----:B------:R1:W-:Y:S04]  /*09a0*/  STS.U16 [R78+UR12+0x1800], R15 ;  /* 0x0018000f4e007988 */ /* 0x0003e8000800040c */
[----:B------:R0:W-:Y:S04]  /*09b0*/  STS.U16 [R78+UR12+0x1c00], R17 ;  /* 0x001c00114e007988 */ /* 0x0001e8000800040c */
        /* <DEDUP_REMOVED lines=13> */
[----:B0-----:R-:W3:Y:S04]  /*0a90*/  LDG.E.U16 R13, desc[UR14][R6.64+0x840] ;  /* 0x0008400e060d7981 */ /* 0x001ee8000c1e1500 */
[----:B-1----:R-:W3:Y:S04]  /*0aa0*/  LDG.E.U16 R15, desc[UR14][R6.64+0xc40] ;  /* 0x000c400e060f7981 */ /* 0x002ee8000c1e1500 */
[----:B------:R-:W3:Y:S04]  /*0ab0*/  LDG.E.U16 R17, desc[UR14][R6.64+0x1040] ;  /* 0x0010400e06117981 */ /* 0x000ee8000c1e1500 */
[----:B------:R-:W3:Y:S04]  /*0ac0*/  LDG.E.U16 R19, desc[UR14][R6.64+0x1440] ;  /* 0x0014400e06137981 */ /* 0x000ee8000c1e1500 */
[----:B------:R-:W3:Y:S04]  /*0ad0*/  LDG.E.U16 R21, desc[UR14][R6.64+0x1840] ;  /* 0x0018400e06157981 */ /* 0x000ee8000c1e1500 */
[----:B------:R0:W3:Y:S01]  /*0ae0*/  LDG.E.U16 R23, desc[UR14][R6.64+0x1c40] ;  /* 0x001c400e06177981 */ /* 0x0000e2000c1e1500 */
[----:B------:R-:W-:Y:S01]  /*0af0*/  LOP3.LUT P2, RZ, R68, 0xff, RZ, 0xc0, !PT ;  /* 0x000000ff44ff7812 */ /* 0x000fe2000784c0ff */
[----:B------:R-:W-:-:S02]  /*0b00*/  UMOV UR4, 0x1 ;  /* 0x0000000100047882 */ /* 0x000fc40000000000 */
[----:B------:R1:W-:Y:S10]  /*0b10*/  STS.U16 [R78+UR12+0x2c00], R25 ;  /* 0x002c00194e007988 */ /* 0x0003f4000800040c */
[----:B------:R-:W-:Y:S01]  /*0b20*/  VOTEU.ALL UP0, P2 ;  /* 0x0000000000ff7886 */ /* 0x000fe20001000000 */
[----:B0-----:R-:W-:-:S04]  /*0b30*/  LOP3.LUT R7, R78, 0x40, RZ, 0x3c, !PT ;  /* 0x000000404e077812 */ /* 0x001fc800078e3cff */
[----:B------:R-:W-:-:S04]  /*0b40*/  @!UP0 UIADD3 UR4, UPT, UPT, -UR4, 0x100000, URZ ;  /* 0x0010000004048890 */ /* 0x000fc8000fffe1ff */
[----:B------:R-:W-:Y:S02]  /*0b50*/  @!UP0 USHF.L.U32 UR5, UR4, 0xb, URZ ;  /* 0x0000000b04058899 */ /* 0x000fe400080006ff */
[----:B------:R-:W-:Y:S01]  /*0b60*/  @!UP0 USHF.L.U32 UR4, UR4, 0x1, URZ ;  /* 0x0000000104048899 */ /* 0x000fe200080006ff */
[----:B-1----:R-:W-:Y:S01]  /*0b70*/  SHF.R.U32.HI R25, RZ, 0x5, R68 ;  /* 0x00000005ff197819 */ /* 0x002fe20000011644 */
[----:B------:R-:W-:Y:S01]  /*0b80*/  STS.U16 [R78+UR12+0x3000], R27 ;  /* 0x0030001b4e007988 */ /* 0x000fe2000800040c */
[----:B------:R-:W-:-:S03]  /*0b90*/  VOTEU.ALL UP1, P2 ;  /* 0x0000000000ff7886 */ /* 0x000fc60001020000 */
[----:B------:R-:W-:Y:S01]  /*0ba0*/  STS.U16 [R78+UR12+0x3400], R29 ;  /* 0x0034001d4e007988 */ /* 0x000fe2000800040c */
[----:B------:R-:W-:-:S03]  /*0bb0*/  R2UR UR10, R25 ;  /* 0x00000000190a72ca */ /* 0x000fc600000e0000 */
[----:B------:R-:W-:Y:S04]  /*0bc0*/  STS.U16 [R78+UR12+0x3800], R31 ;  /* 0x0038001f4e007988 */ /* 0x000fe8000800040c */
        /* <DEDUP_REMOVED lines=17> */
[----:B--2---:R-:W-:Y:S04]  /*0ce0*/  STS.U16 [R7+UR12], R8 ;  /* 0x0000000807007988 */ /* 0x004fe8000800040c */
[----:B----4-:R-:W-:Y:S04]  /*0cf0*/  STS.U16 [R7+UR12+0x400], R9 ;  /* 0x0004000907007988 */ /* 0x010fe8000800040c */
[----:B------:R-:W-:Y:S04]  /*0d00*/  STS.U16 [R7+UR12+0x800], R10 ;  /* 0x0008000a07007988 */ /* 0x000fe8000800040c */
[----:B---3--:R-:W-:Y:S04]  /*0d10*/  STS.U16 [R7+UR12+0xc00], R11 ;  /* 0x000c000b07007988 */ /* 0x008fe8000800040c */
        /* <DEDUP_REMOVED lines=27> */
[----:B------:R-:W-:Y:S01]  /*0ed0*/  STS.U16 [R7+UR12+0x7c00], R66 ;  /* 0x007c004207007988 */ /* 0x000fe2000800040c */
[----:B------:R-:W-:-:S03]  /*0ee0*/  UISETP.NE.U32.AND UP0, UPT, UR10, URZ, UPT ;  /* 0x000000ff0a00728c */ /* 0x000fc6000bf05070 */
        /* <DEDUP_REMOVED lines=8> */
[----:B------:R0:W-:Y:S04]  /*0f70*/  STS.U16 [R7+UR12+0x8000], R4 ;  /* 0x0080000407007988 */ /* 0x0001e8000800040c */
[----:B------:R1:W-:Y:S04]  /*0f80*/  STS.U16 [R7+UR12+0x8400], R5 ;  /* 0x0084000507007988 */ /* 0x0003e8000800040c */
[----:B------:R1:W-:Y:S04]  /*0f90*/  STS.U16 [R7+UR12+0x8800], R13 ;  /* 0x0088000d07007988 */ /* 0x0003e8000800040c */
[----:B------:R1:W-:Y:S04]  /*0fa0*/  STS.U16 [R7+UR12+0x8c00], R15 ;  /* 0x008c000f07007988 */ /* 0x0003e8000800040c */
[----:B------:R1:W-:Y:S04]  /*0fb0*/  STS.U16 [R7+UR12+0x9000], R17 ;  /* 0x0090001107007988 */ /* 0x0003e8000800040c */
[----:B------:R1:W-:Y:S04]  /*0fc0*/  STS.U16 [R7+UR12+0x9400], R19 ;  /* 0x0094001307007988 */ /* 0x0003e8000800040c */
[----:B------:R1:W-:Y:S04]  /*0fd0*/  STS.U16 [R7+UR12+0x9800], R21 ;  /* 0x0098001507007988 */ /* 0x0003e8000800040c */
[----:B------:R1:W-:Y:S01]  /*0fe0*/  STS.U16 [R7+UR12+0x9c00], R23 ;  /* 0x009c001707007988 */ /* 0x0003e2000800040c */
[----:B------:R2:W-:Y:S06]  /*0ff0*/  MEMBAR.ALL.CTA ;  /* 0x0000000000007992 */ /* 0x0005ec0000008000 */
[----:B--2---:R-:W-:Y:S04]  /*1000*/  FENCE.VIEW.ASYNC.S ;  /* 0x00000000000073c6 */ /* 0x004fe80000000000 */
[----:B------:R-:W2:Y:S02]  /*1010*/  FENCE.VIEW.ASYNC.S ;  /* 0x00000000000073c6 */ /* 0x000ea40000000000 */
[----:B--2---:R1:W2:Y:S01]  /*1020*/  @!UP1 SYNCS.EXCH.64 URZ, [UR12+0xa000], UR4 ;  /* 0x00a000040cff95b2 */ /* 0x0042a20008000100 */
[----:B0-----:R-:W-:Y:S01]  /*1030*/  LOP3.LUT R4, R68, 0xff, RZ, 0xc0, !PT ;  /* 0x000000ff44047812 */ /* 0x001fe200078ec0ff */
[----:B--2---:R-:W-:Y:S06]  /*1040*/  BAR.SYNC.DEFER_BLOCKING 0x0 ;  /* 0x0000000000007b1d */ /* 0x004fec0000010000 */
[----:B-1----:R-:W-:Y:S05]  /*1050*/  BRA.U UP0, `(.L_x_6) ;  /* 0x0000000100c87547 */ /* 0x002fea000b800000 */
[----:B------:R-:W-:Y:S02]  /*1060*/  USHF.R.U32.HI UR8, URZ, 0x4, UR12 ;  /* 0x00000004ff087899 */ /* 0x000fe4000801160c */
[----:B------:R-:W-:Y:S02]  /*1070*/  UIADD3 UR6, UPT, UPT, UR12, 0x8000, URZ ;  /* 0x000080000c067890 */ /* 0x000fe4000fffe0ff */
[----:B------:R-:W-:Y:S02]  /*1080*/  USGXT.U32 UR8, UR8, 0xe ;  /* 0x0000000e0808789a */ /* 0x000fe40008000000 */
[----:B------:R-:W-:Y:S02]  /*1090*/  USHF.R.U32.HI UR6, URZ, 0x4, UR6 ;  /* 0x00000004ff067899 */ /* 0x000fe40008011606 */
[----:B------:R-:W-:Y:S02]  /*10a0*/  UIADD3 UR32, UP0, UPT, UR8, 0x2, URZ ;  /* 0x0000000208207890 */ /* 0x000fe4000ff1e0ff */
[----:B------:R-:W-:Y:S01]  /*10b0*/  USGXT.U32 UR6, UR6, 0xe ;  /* 0x0000000e0606789a */ /* 0x000fe20008000000 */
[----:B------:R-:W-:Y:S01]  /*10c0*/  UMOV UR4, URZ ;  /* 0x000000ff00047c82 */ /* 0x000fe20008000000 */
[----:B------:R-:W-:Y:S01]  /*10d0*/  UMOV UR5, URZ ;  /* 0x000000ff00057c82 */ /* 0x000fe20008000000 */
[----:B------:R-:W-:-:S02]  /*10e0*/  UIADD3.X UR33, UPT, UPT, UR4, 0x40004040, URZ, UP0, !UPT ;  /* 0x4000404004217890 */ /* 0x000fc400087fe4ff */
[----:B------:R-:W-:Y:S02]  /*10f0*/  UIADD3 UR34, UP0, UPT, UR6, 0x80, URZ ;  /* 0x0000008006227890 */ /* 0x000fe4000ff1e0ff */
[----:B------:R-:W-:Y:S02]  /*1100*/  UIADD3.64 UR18, UPT, UPT, UR32, 0x4, URZ ;  /* 0x0000000420127897 */ /* 0x000fe4000fffe0ff */
[----:B------:R-:W-:Y:S02]  /*1110*/  UIADD3.X UR35, UPT, UPT, UR5, 0x40004040, URZ, UP0, !UPT ;  /* 0x4000404005237890 */ /* 0x000fe400087fe4ff */
[----:B------:R-:W-:Y:S02]  /*1120*/  UIADD3.64 UR4, UPT, UPT, UR32, 0x2, URZ ;  /* 0x0000000220047897 */ /* 0x000fe4000fffe0ff */
[----:B------:R-:W-:Y:S02]  /*1130*/  UIADD3.64 UR16, UPT, UPT, UR34, 0x80, URZ ;  /* 0x0000008022107897 */ /* 0x000fe4000fffe0ff */
[----:B------:R-:W-:-:S02]  /*1140*/  UIADD3.64 UR20, UPT, UPT, UR34, 0x100, URZ ;  /* 0x0000010022147897 */ /* 0x000fc4000fffe0ff */
[----:B------:R-:W-:Y:S02]  /*1150*/  UIADD3 UR24, UPT, UPT, UR13, 0x40, URZ ;  /* 0x000000400d187890 */ /* 0x000fe4000fffe0ff */
[----:B------:R-:W-:Y:S02]  /*1160*/  UIADD3.64 UR22, UPT, UPT, UR32, 0x3fe, URZ ;  /* 0x000003fe20167897 */ /* 0x000fe4000fffe0ff */
[----:B------:R-:W-:Y:S02]  /*1170*/  UIADD3 UR25, UPT, UPT, UR13, 0x40, URZ ;  /* 0x000000400d197890 */ /* 0x000fe4000fffe0ff */
[----:B------:R-:W-:Y:S02]  /*1180*/  UIADD3.64 UR26, UPT, UPT, UR32, 0x400, URZ ;  /* 0x00000400201a7897 */ /* 0x000fe4000fffe0ff */
[----:B------:R-:W-:Y:S02]  /*1190*/  UIADD3 UR48, UPT, UPT, UR13, 0x40, URZ ;  /* 0x000000400d307890 */ /* 0x000fe4000fffe0ff */
[----:B------:R-:W-:Y:S01]  /*11a0*/  UIADD3.64 UR28, UPT, UPT, UR32, 0x402, URZ ;  /* 0x00000402201c7897 */ /* 0x000fe2000fffe0ff */
[----:B------:R-:W-:Y:S01]  /*11b0*/  UMOV UR36, 0x0 ;  /* 0x0000000000247882 */ /* 0x000fe20000000000 */
[----:B------:R-:W-:Y:S01]  /*11c0*/  UMOV UR37, 0x8110010 ;  /* 0x0811001000257882 */ /* 0x000fe20000000000 */
[----:B------:R-:W-:Y:S01]  /*11d0*/  UIADD3 UR49, UPT, UPT, UR13, 0x40, URZ ;  /* 0x000000400d317890 */ /* 0x000fe2000fffe0ff */
[----:B------:R-:W-:Y:S01]  /*11e0*/  UMOV UR9, 0x40004040 ;  /* 0x4000404000097882 */ /* 0x000fe20000000000 */
[----:B------:R-:W-:Y:S01]  /*11f0*/  UIADD3.64 UR30, UPT, UPT, UR32, 0x404, URZ ;  /* 0x00000404201e7897 */ /* 0x000fe2000fffe0ff */
[----:B------:R-:W-:Y:S01]  /*1200*/  UMOV UR7, 0x40004040 ;  /* 0x4000404000077882 */ /* 0x000fe20000000000 */
[----:B------:R-:W-:Y:S01]  /*1210*/  UMOV UR38, 0x0 ;  /* 0x0000000000267882 */ /* 0x000fe20000000000 */
[----:B------:R-:W-:Y:S01]  /*1220*/  UMOV UR39, 0x8110010 ;  /* 0x0811001000277882 */ /* 0x000fe20000000000 */
[----:B------:R-:W-:Y:S01]  /*1230*/  UMOV UR40, 0x0 ;  /* 0x0000000000287882 */ /* 0x000fe20000000000 */
[----:B------:R-:W-:Y:S01]  /*1240*/  UMOV UR41, 0x8110010 ;  /* 0x0811001000297882 */ /* 0x000fe20000000000 */
[----:B------:R0:W-:Y:S01]  /*1250*/  UTCHMMA gdesc[UR8], gdesc[UR6], tmem[UR13], tmem[UR36], idesc[UR37], !UPT ;  /* 0x00ff2406080075ea */ /* 0x0001e2000f80000d */
[----:B------:R-:W-:Y:S01]  /*1260*/  UMOV UR42, 0x0 ;  /* 0x00000000002a7882 */ /* 0x000fe20000000000 */
[----:B------:R-:W-:Y:S01]  /*1270*/  UMOV UR43, 0x8110010 ;  /* 0x08110010002b7882 */ /* 0x000fe20000000000 */
[----:B------:R0:W-:Y:S01]  /*1280*/  UTCHMMA gdesc[UR32], gdesc[UR34], tmem[UR13], tmem[UR38], idesc[UR39], UPT ;  /* 0x00ff2622200075ea */ /* 0x0001e2000b80000d */
        /* <DEDUP_REMOVED lines=8> */
[----:B------:R0:W-:Y:S01]  /*1310*/  UTCHMMA gdesc[UR22], gdesc[UR6], tmem[UR24], tmem[UR44], idesc[UR45], !UPT ;  /* 0x00ff2c06160075ea */ /* 0x0001e2000f800018 */
[----:B------:R-:W-:Y:S01]  /*1320*/  UMOV UR52, 0x0 ;  /* 0x0000000000347882 */ /* 0x000fe20000000000 */
[----:B------:R-:W-:Y:S01]  /*1330*/  UMOV UR53, 0x8110010 ;  /* 0x0811001000357882 */ /* 0x000fe20000000000 */
[----:B------:R0:W-:Y:S01]  /*1340*/  UTCHMMA gdesc[UR26], gdesc[UR34], tmem[UR25], tmem[UR46], idesc[UR47], UPT ;  /* 0x00ff2e221a0075ea */ /* 0x0001e2000b800019 */
[----:B------:R0:W-:Y:S01]  /*1350*/  UTCHMMA gdesc[UR28], gdesc[UR16], tmem[UR48], tmem[UR50], idesc[UR51], UPT ;  /* 0x00ff32101c0075ea */ /* 0x0001e2000b800030 */
[----:B------:R0:W-:Y:S01]  /*1360*/  UTCHMMA gdesc[UR30], gdesc[UR20], tmem[UR49], tmem[UR52], idesc[UR53], UPT ;  /* 0x00ff34141e0075ea */ /* 0x0001e2000b800031 */
[----:B------:R-:W-:Y:S01]  /*1370*/  NOP ;  /* 0x0000000000007918 */ /* 0x000fe20000000000 */
.L_x_6:
[----:B------:R-:W-:Y:S01]  /*1380*/  ELECT P0, URZ, PT ;  /* 0x0000000000ff782f */ /* 0x000fe20003800000 */
[----:B0-----:R-:W-:-:S03]  /*1390*/  UIADD3 UR4, UPT, UPT, UR12, 0xa000, URZ ;  /* 0x0000a0000c047890 */ /* 0x001fc6000fffe0ff */
[----:B------:R-:W-:Y:S01]  /*13a0*/  ISETP.LT.U32.AND P0, PT, R4, 0x20, P0 ;  /* 0x000000200400780c */ /* 0x000fe20000701070 */
[----:B------:R-:W-:-:S12]  /*13b0*/  UMOV UR5, URZ ;  /* 0x000000ff00057c82 */ /* 0x000fd80008000000 */
[----:B------:R-:W-:Y:S01]  /*13c0*/  VOTEU.ANY UP0, P0 ;  /* 0x0000000000ff7886 */ /* 0x000fe20000000100 */
[----:B------:R-:W-:-:S04]  /*13d0*/  VOTEU.ANY UP1, P0 ;  /* 0x0000000000ff7886 */ /* 0x000fc80000020100 */
[----:B------:R-:W-:Y:S01]  /*13e0*/  @UP0 UMOV UR6, UR4 ;  /* 0x0000000400060c82 */ /* 0x000fe20008000000 */
[----:B------:R-:W-:Y:S01]  /*13f0*/  USHF.L.U32 UR4, UR10, 0x15, URZ ;  /* 0x000000150a047899 */ /* 0x000fe200080006ff */
[----:B------:R0:W-:Y:S01]  /*1400*/  @UP1 UTCBAR [UR6], URZ ;  /* 0x000000ff060013e9 */ /* 0x0001e200080000ff */
[----:B------:R-:W-:Y:S01]  /*1410*/  BAR.SYNC.DEFER_BLOCKING 0x0 ;  /* 0x0000000000007b1d */ /* 0x000fe20000010000 */
[----:B------:R-:W-:Y:S02]  /*1420*/  USHF.L.U32 UR5, UR10, 0x4, URZ ;  /* 0x000000040a057899 */ /* 0x000fe400080006ff */
[----:B------:R-:W-:Y:S02]  /*1430*/  ULOP3.LUT UR4, UR4, 0x600000, URZ, 0xc0, !UPT ;  /* 0x0060000004047892 */ /* 0x000fe4000f8ec0ff */
[----:B------:R-:W-:-:S04]  /*1440*/  ULOP3.LUT UR5, UR5, 0x40, URZ, 0xc0, !UPT ;  /* 0x0000004005057892 */ /* 0x000fc8000f8ec0ff */
[----:B------:R-:W-:Y:S01]  /*1450*/  UIADD3 UR4, UPT, UPT, UR5, UR4, UR13 ;  /* 0x0000000405047290 */ /* 0x000fe2000fffe00d */
[----:B------:R-:W1:Y:S02]  /*1460*/  SYNCS.PHASECHK.TRANS64.TRYWAIT P0, [UR12+0xa000], RZ ;  /* 0x00a000ffff0075a7 */ /* 0x000e64000800110c */
[----:B01----:R-:W-:Y:S09]  /*1470*/  @!P0 BRA `(.L_x_7) ;  /* 0x0000000800a08947 */ /* 0x003ff20003800000 */
.L_x_11:
[----:B------:R-:W-:Y:S01]  /*1480*/  BAR.SYNC.DEFER_BLOCKING 0x0 ;  /* 0x0000000000007b1d */ /* 0x000fe20000010000 */
[C---:B------:R-:W-:Y:S02]  /*1490*/  IMAD.SHL.U32 R71, R68.reuse, 0x1000, RZ ;  /* 0x0000100044477824 */ /* 0x040fe400078e00ff */
[----:B------:R-:W-:Y:S02]  /*14a0*/  IMAD.SHL.U32 R68, R68, 0x10, RZ ;  /* 0x0000001044447824 */ /* 0x000fe400078e00ff */
[----:B------:R-:W-:Y:S01]  /*14b0*/  IMAD.SHL.U32 R72, R70, 0x80, RZ ;  /* 0x0000008046487824 */ /* 0x000fe200078e00ff */
[----:B------:R-:W-:Y:S01]  /*14c0*/  LOP3.LUT R71, R71, 0x7000, RZ, 0xc0, !PT ;  /* 0x0000700047477812 */ /* 0x000fe200078ec0ff */
[----:B------:R-:W-:Y:S01]  /*14d0*/  IMAD.SHL.U32 R2, R2, 0x4, RZ ;  /* 0x0000000402027824 */ /* 0x000fe200078e00ff */
[----:B------:R-:W0:Y:S01]  /*14e0*/  LDTM.x64 R4, tmem[UR4] ;  /* 0x00000004000479ee */ /* 0x000e220008340000 */
[----:B------:R-:W1:Y:S01]  /*14f0*/  LDCU.64 UR4, c[0x0][0x390] ;  /* 0x00007200ff0477ac */ /* 0x000e620008000a00 */
[----:B------:R-:W-:Y:S01]  /*1500*/  LOP3.LUT R73, R71, 0xff0, R68, 0xf8, !PT ;  /* 0x00000ff047497812 */ /* 0x000fe200078ef844 */
[----:B------:R-:W-:-:S02]  /*1510*/  IMAD.SHL.U32 R68, R3, 0x10, RZ ;  /* 0x0000001003447824 */ /* 0x000fc400078e00ff */
[----:B------:R-:W-:Y:S01]  /*1520*/  IMAD.SHL.U32 R3, R3, 0x4, RZ ;  /* 0x0000000403037824 */ /* 0x000fe200078e00ff */
[C---:B------:R-:W-:Y:S01]  /*1530*/  LOP3.LUT R75, R73.reuse, 0x10, RZ, 0x3c, !PT ;  /* 0x00000010494b7812 */ /* 0x040fe200078e3cff */
[----:B------:R-:W-:Y:S01]  /*1540*/  IMAD.SHL.U32 R0, R0, 0x4, RZ ;  /* 0x0000000400007824 */ /* 0x000fe200078e00ff */
[C---:B------:R-:W-:Y:S02]  /*1550*/  LOP3.LUT R76, R73.reuse, 0x20, RZ, 0x3c, !PT ;  /* 0x00000020494c7812 */ /* 0x040fe400078e3cff */
[C---:B------:R-:W-:Y:S02]  /*1560*/  LOP3.LUT R77, R73.reuse, 0x30, RZ, 0x3c, !PT ;  /* 0x00000030494d7812 */ /* 0x040fe400078e3cff */
[C---:B------:R-:W-:Y:S02]  /*1570*/  LOP3.LUT R78, R73.reuse, 0x40, RZ, 0x3c, !PT ;  /* 0x00000040494e7812 */ /* 0x040fe400078e3cff */
[C---:B------:R-:W-:Y:S01]  /*1580*/  LOP3.LUT R79, R73.reuse, 0x50, RZ, 0x3c, !PT ;  /* 0x00000050494f7812 */ /* 0x040fe200078e3cff */
[----:B------:R-:W0:Y:S01]  /*1590*/  @!P2 SYNCS.CCTL.IV [UR12+0xa000] ;  /* 0x00a00000ff00a9b1 */ /* 0x000e22000800000c */
[----:B------:R-:W-:Y:S01]  /*15a0*/  NOP ;  /* 0x0000000000007918 */ /* 0x000fe20000000000 */
[----:B------:R-:W-:-:S02]  /*15b0*/  LOP3.LUT R80, R73, 0x60, RZ, 0x3c, !PT ;  /* 0x0000006049507812 */ /* 0x000fc400078e3cff */
[----:B------:R-:W-:Y:S02]  /*15c0*/  LOP3.LUT R81, R73, 0x70, RZ, 0x3c, !PT ;  /* 0x0000007049517812 */ /* 0x000fe400078e3cff */
[----:B------:R-:W-:Y:S01]  /*15d0*/  LOP3.LUT R72, R69, R72, R68, 0x1e, !PT ;  /* 0x0000004845487212 */ /* 0x000fe200078e1e44 */
[----:B0-----:R-:W-:Y:S01]  /*15e0*/  STS.128 [R73+UR12], R4 ;  /* 0x0000000449007988 */ /* 0x001fe20008000c0c */
[C---:B-1----:R-:W-:Y:S02]  /*15f0*/  IADD3 R2, P0, P2, R3.reuse, UR4, R2 ;  /* 0x0000000403027c10 */ /* 0x042fe4000fa1e002 */
[----:B------:R-:W-:Y:S01]  /*1600*/  IADD3 R74, P3, P4, R3, UR4, R0 ;  /* 0x00000004034a7c10 */ /* 0x000fe2000fc7e000 */
[----:B------:R-:W-:Y:S01]  /*1610*/  STS.128 [R75+UR12], R8 ;  /* 0x000000084b007988 */ /* 0x000fe20008000c0c */
[----:B------:R-:W-:-:S03]  /*1620*/  IADD3.X R3, PT, PT, RZ, UR5, RZ, P0, P2 ;  /* 0x00000005ff037c10 */ /* 0x000fc600087e44ff */
[----:B------:R-:W-:Y:S04]  /*1630*/  STS.128 [R76+UR12], R12 ;  /* 0x0000000c4c007988 */ /* 0x000fe80008000c0c */
[----:B------:R-:W-:Y:S04]  /*1640*/  STS.128 [R77+UR12], R16 ;  /* 0x000000104d007988 */ /* 0x000fe80008000c0c */
[----:B------:R-:W-:Y:S04]  /*1650*/  STS.128 [R78+UR12], R20 ;  /* 0x000000144e007988 */ /* 0x000fe80008000c0c */
[----:B------:R-:W-:Y:S04]  /*1660*/  STS.128 [R79+UR12], R24 ;  /* 0x000000184f007988 */ /* 0x000fe80008000c0c */
[----:B------:R-:W-:Y:S04]  /*1670*/  STS.128 [R80+UR12], R28 ;  /* 0x0000001c50007988 */ /* 0x000fe80008000c0c */
[----:B------:R-:W-:Y:S01]  /*1680*/  STS.128 [R81+UR12], R32 ;  /* 0x0000002051007988 */ /* 0x000fe20008000c0c */
[----:B------:R-:W-:Y:S06]  /*1690*/  BAR.SYNC.DEFER_BLOCKING 0x0 ;  /* 0x0000000000007b1d */ /* 0x000fec0000010000 */
[----:B------:R-:W0:Y:S04]  /*16a0*/  LDSM.16.M88.4 R12, [R72+UR12] ;  /* 0x0000000c480c783b */ /* 0x000e280008000200 */
[----:B------:R-:W1:Y:S04]  /*16b0*/  LDSM.16.M88.4 R8, [R72+UR12+0x200] ;  /* 0x0002000c4808783b */ /* 0x000e680008000200 */
[----:B------:R-:W2:Y:S04]  /*16c0*/  LDSM.16.M88.4 R4, [R72+UR12+0x400] ;  /* 0x0004000c4804783b */ /* 0x000ea80008000200 */
[----:B------:R-:W3:Y:S04]  /*16d0*/  LDSM.16.M88.4 R68, [R72+UR12+0x600] ;  /* 0x0006000c4844783b */ /* 0x000ee80008000200 */
[----:B------:R-:W4:Y:S04]  /*16e0*/  LDSM.16.M88.4 R24, [R72+UR12+0x800] ;  /* 0x0008000c4818783b */ /* 0x000f280008000200 */
[----:B------:R-:W5:Y:S04]  /*16f0*/  LDSM.16.M88.4 R20, [R72+UR12+0xa00] ;  /* 0x000a000c4814783b */ /* 0x000f680008000200 */
[----:B------:R-:W0:Y:S04]  /*1700*/  LDSM.16.M88.4 R16, [R72+UR12+0xc00] ;  /* 0x000c000c4810783b */ /* 0x000e280008000200 */
[----:B------:R-:W0:Y:S01]  /*1710*/  LDSM.16.M88.4 R28, [R72+UR12+0xe00] ;  /* 0x000e000c481c783b */ /* 0x000e220008000200 */
[----:B------:R-:W-:Y:S06]  /*1720*/  BAR.SYNC.DEFER_BLOCKING 0x0 ;  /* 0x0000000000007b1d */ /* 0x000fec0000010000 */
[----:B------:R-:W-:Y:S04]  /*1730*/  STS.128 [R73+UR12], R36 ;  /* 0x0000002449007988 */ /* 0x000fe80008000c0c */
[----:B------:R1:W-:Y:S04]  /*1740*/  STS.128 [R75+UR12], R40 ;  /* 0x000000284b007988 */ /* 0x0003e80008000c0c */
[----:B------:R-:W-:Y:S04]  /*1750*/  STS.128 [R76+UR12], R44 ;  /* 0x0000002c4c007988 */ /* 0x000fe80008000c0c */
[----:B------:R-:W-:Y:S04]  /*1760*/  STS.128 [R77+UR12], R48 ;  /* 0x000000304d007988 */ /* 0x000fe80008000c0c */
[----:B------:R-:W-:Y:S04]  /*1770*/  STS.128 [R78+UR12], R52 ;  /* 0x000000344e007988 */ /* 0x000fe80008000c0c */
[----:B------:R-:W-:Y:S01]  /*1780*/  STS.128 [R79+UR12], R56 ;  /* 0x000000384f007988 */ /* 0x000fe20008000c0c */
[----:B-1----:R-:W-:-:S03]  /*1790*/  IADD3.X R75, PT, PT, RZ, UR5, RZ, P3, P4 ;  /* 0x00000005ff4b7c10 */ /* 0x002fc60009fe84ff */
[----:B------:R-:W-:Y:S04]  /*17a0*/  STS.128 [R80+UR12], R60 ;  /* 0x0000003c50007988 */ /* 0x000fe80008000c0c */
[----:B------:R-:W-:Y:S01]  /*17b0*/  STS.128 [R81+UR12], R64 ;  /* 0x0000004051007988 */ /* 0x000fe20008000c0c */
[----:B------:R-:W-:Y:S06]  /*17c0*/  BAR.SYNC.DEFER_BLOCKING 0x0 ;  /* 0x0000000000007b1d */ /* 0x000fec0000010000 */
[----:B0-----:R-:W-:Y:S04]  /*17d0*/  STG.E desc[UR14][R2.64], R12 ;  /* 0x0000000c02007986 */ /* 0x001fe8000c10190e */
[----:B------:R-:W-:Y:S04]  /*17e0*/  STG.E desc[UR14][R2.64+0x800], R13 ;  /* 0x0008000d02007986 */ /* 0x000fe8000c10190e */
[----:B------:R-:W-:Y:S04]  /*17f0*/  STG.E desc[UR14][R2.64+0x1000], R14 ;  /* 0x0010000e02007986 */ /* 0x000fe8000c10190e */
[----:B------:R-:W-:Y:S04]  /*1800*/  STG.E desc[UR14][R2.64+0x1800], R15 ;  /* 0x0018000f02007986 */ /* 0x000fe8000c10190e */
[----:B------:R-:W-:Y:S04]  /*1810*/  STG.E desc[UR14][R2.64+0x2000], R8 ;  /* 0x0020000802007986 */ /* 0x000fe8000c10190e */
[----:B------:R-:W-:Y:S04]  /*1820*/  STG.E desc[UR14][R2.64+0x2800], R9 ;  /* 0x0028000902007986 */ /* 0x000fe8000c10190e */
[----:B------:R-:W-:Y:S04]  /*1830*/  STG.E desc[UR14][R2.64+0x3000], R10 ;  /* 0x0030000a02007986 */ /* 0x000fe8000c10190e */
[----:B------:R-:W-:Y:S04]  /*1840*/  STG.E desc[UR14][R2.64+0x3800], R11 ;  /* 0x0038000b02007986 */ /* 0x000fe8000c10190e */
[----:B--2---:R-:W-:Y:S04]  /*1850*/  STG.E desc[UR14][R2.64+0x4000], R4 ;  /* 0x0040000402007986 */ /* 0x004fe8000c10190e */
[----:B------:R-:W-:Y:S04]  /*1860*/  STG.E desc[UR14][R2.64+0x4800], R5 ;  /* 0x0048000502007986 */ /* 0x000fe8000c10190e */
[----:B------:R-:W-:Y:S04]  /*1870*/  STG.E desc[UR14][R2.64+0x5000], R6 ;  /* 0x0050000602007986 */ /* 0x000fe8000c10190e */
[----:B------:R-:W-:Y:S04]  /*1880*/  STG.E desc[UR14][R2.64+0x5800], R7 ;  /* 0x0058000702007986 */ /* 0x000fe8000c10190e */
[----:B------:R-:W0:Y:S04]  /*1890*/  LDSM.16.M88.4 R32, [R72+UR12] ;  /* 0x0000000c4820783b */ /* 0x000e280008000200 */
[----:B------:R-:W1:Y:S04]  /*18a0*/  LDSM.16.M88.4 R36, [R72+UR12+0x200] ;  /* 0x0002000c4824783b */ /* 0x000e680008000200 */
[----:B------:R-:W2:Y:S04]  /*18b0*/  LDSM.16.M88.4 R40, [R72+UR12+0x400] ;  /* 0x0004000c4828783b */ /* 0x000ea80008000200 */
[----:B------:R-:W0:Y:S04]  /*18c0*/  LDSM.16.M88.4 R44, [R72+UR12+0x600] ;  /* 0x0006000c482c783b */ /* 0x000e280008000200 */
[----:B------:R-:W0:Y:S04]  /*18d0*/  LDSM.16.M88.4 R12, [R72+UR12+0x800] ;  /* 0x0008000c480c783b */ /* 0x000e280008000200 */
[----:B------:R-:W0:Y:S04]  /*18e0*/  LDSM.16.M88.4 R48, [R72+UR12+0xa00] ;  /* 0x000a000c4830783b */ /* 0x000e280008000200 */
[----:B------:R-:W0:Y:S04]  /*18f0*/  LDSM.16.M88.4 R8, [R72+UR12+0xc00] ;  /* 0x000c000c4808783b */ /* 0x000e280008000200 */
[----:B------:R-:W0:Y:S04]  /*1900*/  LDSM.16.M88.4 R4, [R72+UR12+0xe00] ;  /* 0x000e000c4804783b */ /* 0x000e280008000200 */
[----:B---3--:R3:W-:Y:S04]  /*1910*/  STG.E desc[UR14][R2.64+0x6000], R68 ;  /* 0x0060004402007986 */ /* 0x0087e8000c10190e */
[----:B------:R3:W-:Y:S04]  /*1920*/  STG.E desc[UR14][R2.64+0x6800], R69 ;  /* 0x0068004502007986 */ /* 0x0007e8000c10190e */
[----:B------:R3:W-:Y:S04]  /*1930*/  STG.E desc[UR14][R2.64+0x7000], R70 ;  /* 0x0070004602007986 */ /* 0x0007e8000c10190e */
[----:B------:R3:W-:Y:S04]  /*1940*/  STG.E desc[UR14][R2.64+0x7800], R71 ;  /* 0x0078004702007986 */ /* 0x0007e8000c10190e */
[----:B----4-:R3:W-:Y:S04]  /*1950*/  STG.E desc[UR14][R2.64+0x8000], R24 ;  /* 0x0080001802007986 */ /* 0x0107e8000c10190e */
[----:B------:R3:W-:Y:S04]  /*1960*/  STG.E desc[UR14][R2.64+0x8800], R25 ;  /* 0x0088001902007986 */ /* 0x0007e8000c10190e */
[----:B------:R3:W-:Y:S04]  /*1970*/  STG.E desc[UR14][R2.64+0x9000], R26 ;  /* 0x0090001a02007986 */ /* 0x0007e8000c10190e */
[----:B------:R3:W-:Y:S04]  /*1980*/  STG.E desc[UR14][R2.64+0x9800], R27 ;  /* 0x0098001b02007986 */ /* 0x0007e8000c10190e */
[----:B-----5:R3:W-:Y:S04]  /*1990*/  STG.E desc[UR14][R2.64+0xa000], R20 ;  /* 0x00a0001402007986 */ /* 0x0207e8000c10190e */
[----:B------:R3:W-:Y:S04]  /*19a0*/  STG.E desc[UR14][R2.64+0xa800], R21 ;  /* 0x00a8001502007986 */ /* 0x0007e8000c10190e */
        /* <DEDUP_REMOVED lines=10> */
[----:B0-----:R3:W-:Y:S04]  /*1a50*/  STG.E desc[UR14][R2.64+0x80], R32 ;  /* 0x0000802002007986 */ /* 0x0017e8000c10190e */
[----:B------:R3:W-:Y:S04]  /*1a60*/  STG.E desc[UR14][R2.64+0x880], R33 ;  /* 0x0008802102007986 */ /* 0x0007e8000c10190e */
[----:B------:R3:W-:Y:S04]  /*1a70*/  STG.E desc[UR14][R2.64+0x1080], R34 ;  /* 0x0010802202007986 */ /* 0x0007e8000c10190e */
[----:B------:R3:W-:Y:S04]  /*1a80*/  STG.E desc[UR14][R2.64+0x1880], R35 ;  /* 0x0018802302007986 */ /* 0x0007e8000c10190e */
[----:B-1----:R3:W-:Y:S04]  /*1a90*/  STG.E desc[UR14][R2.64+0x2080], R36 ;  /* 0x0020802402007986 */ /* 0x0027e8000c10190e */
[----:B------:R3:W-:Y:S04]  /*1aa0*/  STG.E desc[UR14][R2.64+0x2880], R37 ;  /* 0x0028802502007986 */ /* 0x0007e8000c10190e */
[----:B------:R3:W-:Y:S04]  /*1ab0*/  STG.E desc[UR14][R2.64+0x3080], R38 ;  /* 0x0030802602007986 */ /* 0x0007e8000c10190e */
[----:B------:R3:W-:Y:S04]  /*1ac0*/  STG.E desc[UR14][R2.64+0x3880], R39 ;  /* 0x0038802702007986 */ /* 0x0007e8000c10190e */
[----:B--2---:R3:W-:Y:S04]  /*1ad0*/  STG.E desc[UR14][R2.64+0x4080], R40 ;  /* 0x0040802802007986 */ /* 0x0047e8000c10190e */
        /* <DEDUP_REMOVED lines=22> */
[----:B------:R3:W-:Y:S01]  /*1c40*/  STG.E desc[UR14][R74.64+0xf880], R7 ;  /* 0x00f880074a007986 */ /* 0x0007e2000c10190e */
[----:B------:R-:W-:Y:S06]  /*1c50*/  BAR.SYNC.DEFER_BLOCKING 0x0 ;  /* 0x0000000000007b1d */ /* 0x000fec0000010000 */
[----:B------:R-:W-:Y:S05]  /*1c60*/  @P1 BRA `(.L_x_8) ;  /* 0x00000000009c1947 */ /* 0x000fea0003800000 */
[----:B------:R-:W-:Y:S01]  /*1c70*/  NOP ;  /* 0x0000000000007918 */ /* 0x000fe20000000000 */
[----:B------:R-:W-:Y:S01]  /*1c80*/  UMOV UR4, 0x50 ;  /* 0x0000005000047882 */ /* 0x000fe20000000000 */
[----:B------:R-:W-:Y:S01]  /*1c90*/  IMAD.U32 R0, RZ, RZ, UR13 ;  /* 0x0000000dff007e24 */ /* 0x000fe2000f8e00ff */
[----:B------:R-:W-:Y:S01]  /*1ca0*/  ULEA UR11, UR11, UR4, 0x18 ;  /* 0x000000040b0b7291 */ /* 0x000fe2000f8ec0ff */
[----:B---3--:R-:W-:Y:S02]  /*1cb0*/  IMAD.MOV.U32 R3, RZ, RZ, 0xf ;  /* 0x0000000fff037424 */ /* 0x008fe400078e00ff */
[----:B------:R-:W-:Y:S01]  /*1cc0*/  IMAD.MOV.U32 R7, RZ, RZ, 0x1 ;  /* 0x00000001ff077424 */ /* 0x000fe200078e00ff */
[----:B------:R-:W-:-:S04]  /*1cd0*/  LOP3.LUT R0, R0, 0xffff, RZ, 0xc0, !PT ;  /* 0x0000ffff00007812 */ /* 0x000fc800078ec0ff */
[----:B------:R-:W-:Y:S01]  /*1ce0*/  SHF.R.U32.HI R0, RZ, 0x5, R0 ;  /* 0x00000005ff007819 */ /* 0x000fe20000011600 */
[----:B------:R-:W0:Y:S04]  /*1cf0*/  LDS R5, [UR11] ;  /* 0x0000000bff057984 */ /* 0x000e280008000800 */
[----:B------:R-:W-:Y:S01]  /*1d00*/  VIADD R2, R0, 0x10 ;  /* 0x0000001000027836 */ /* 0x000fe20000000000 */
[----:B------:R-:W-:-:S04]  /*1d10*/  SHF.L.U32 R0, R3, R0, RZ ;  /* 0x0000000003007219 */ /* 0x000fc800000006ff */
[----:B------:R-:W-:-:S04]  /*1d20*/  SHF.L.U32 R3, R7, R2, RZ ;  /* 0x0000000207037219 */ /* 0x000fc800000006ff */
[----:B------:R-:W-:-:S04]  /*1d30*/  LOP3.LUT R0, R3, R0, RZ, 0xfc, !PT ;  /* 0x0000000003007212 */ /* 0x000fc800078efcff */
[C---:B------:R-:W-:Y:S02]  /*1d40*/  LOP3.LUT R2, R0.reuse, 0xffff, RZ, 0xc0, !PT ;  /* 0x0000ffff00027812 */ /* 0x040fe400078ec0ff */
[----:B0-----:R-:W-:-:S04]  /*1d50*/  LOP3.LUT R3, R0, 0xffff, R5, 0x80, !PT ;  /* 0x0000ffff00037812 */ /* 0x001fc800078e8005 */
[----:B------:R-:W-:-:S13]  /*1d60*/  ISETP.NE.AND P0, PT, R3, R2, PT ;  /* 0x000000020300720c */ /* 0x000fda0003f05270 */
[----:B------:R-:W-:Y:S05]  /*1d70*/  @P0 BRA `(.L_x_9) ;  /* 0x0000000000500947 */ /* 0x000fea0003800000 */
[----:B------:R-:W-:Y:S02]  /*1d80*/  SHF.R.U32.HI R5, RZ, 0x10, R5 ;  /* 0x00000010ff057819 */ /* 0x000fe40000011605 */
[----:B------:R-:W-:-:S04]  /*1d90*/  SHF.R.U32.HI R2, RZ, 0x10, R0 ;  /* 0x00000010ff027819 */ /* 0x000fc80000011600 */
[----:B------:R-:W-:-:S04]  /*1da0*/  LOP3.LUT R5, R5, R2, RZ, 0xc0, !PT ;  /* 0x0000000205057212 */ /* 0x000fc800078ec0ff */
[----:B------:R-:W-:-:S13]  /*1db0*/  ISETP.NE.AND P0, PT, R5, R2, PT ;  /* 0x000000020500720c */ /* 0x000fda0003f05270 */
[----:B------:R-:W-:Y:S05]  /*1dc0*/  @P0 BRA `(.L_x_10) ;  /* 0x0000000000300947 */ /* 0x000fea0003800000 */
[----:B------:R-:W-:Y:S01]  /*1dd0*/  R2UR UR4, R0 ;  /* 0x00000000000472ca */ /* 0x000fe200000e0000 */
[----:B------:R-:W-:Y:S01]  /*1de0*/  VOTEU.ANY UR5, UPT, PT ;  /* 0x0000000000057886 */ /* 0x000fe200038e0100 */
[----:B------:R-:W0:Y:S01]  /*1df0*/  S2R R0, SR_LANEID ;  /* 0x0000000000007919 */ /* 0x000e220000000000 */
[----:B------:R-:W-:-:S10]  /*1e00*/  UFLO.U32 UR5, UR5 ;  /* 0x00000005000572bd */ /* 0x000fd400080e0000 */
[----:B------:R-:W-:-:S06]  /*1e10*/  ULOP3.LUT UR4, URZ, UR4, URZ, 0x33, !UPT ;  /* 0x00000004ff047292 */ /* 0x000fcc000f8e33ff */
[----:B------:R-:W-:-:S04]  /*1e20*/  IMAD.U32 R2, RZ, RZ, UR4 ;  /* 0x00000004ff027e24 */ /* 0x000fc8000f8e00ff */
[----:B------:R-:W1:Y:S02]  /*1e30*/  REDUX UR6, R2 ;  /* 0x00000000020673c4 */ /* 0x000e640000000000 */
[----:B------:R2:W-:Y:S01]  /*1e40*/  UTCATOMSWS.AND URZ, UR4 ;  /* 0x0000000400ff79e3 */ /* 0x0005e20008000000 */
[----:B0-----:R-:W-:Y:S01]  /*1e50*/  ISETP.EQ.U32.AND P0, PT, R0, UR5, PT ;  /* 0x0000000500007c0c */ /* 0x001fe2000bf02070 */
[----:B-1----:R-:W-:-:S12]  /*1e60*/  IMAD.U32 R0, RZ, RZ, UR6 ;  /* 0x00000006ff007e24 */ /* 0x002fd8000f8e00ff */
[----:B------:R2:W-:Y:S01]  /*1e70*/  @P0 ATOMS.AND RZ, [UR11], R0 ;  /* 0x00000000ffff098c */ /* 0x0005e2000a80000b */
[----:B------:R-:W-:Y:S05]  /*1e80*/  BRA `(.L_x_8) ;  /* 0x0000000000147947 */ /* 0x000fea0003800000 */
.L_x_10:
[----:B------:R-:W-:-:S07]  /*1e90*/  MOV R2, 0x1eb0 ;  /* 0x00001eb000027802 */ /* 0x000fce0000000f00 */
[----:B------:R-:W-:Y:S05]  /*1ea0*/  CALL.REL.NOINC `($__internal_0_$__cuda_sm10x_tcgen05_guardrail_trap_col_being_dealloced_not_returned_by_alloc) ;  /* 0x0000000000207944 */ /* 0x000fea0003c00000 */
[----:B------:R-:W-:Y:S05]  /*1eb0*/  BRA `(.L_x_8) ;  /* 0x0000000000087947 */ /* 0x000fea0003800000 */
.L_x_9:
[----:B------:R-:W-:-:S07]  /*1ec0*/  MOV R2, 0x1ee0 ;  /* 0x00001ee000027802 */ /* 0x000fce0000000f00 */
[----:B------:R-:W-:Y:S05]  /*1ed0*/  CALL.REL.NOINC `($__internal_2_$__cuda_sm10x_tcgen05_guardrail_trap_unallocated_columns_being_dealloced) ;  /* 0x00000000002c7944 */ /* 0x000fea0003c00000 */
.L_x_8:
[----:B------:R-:W-:Y:S01]  /*1ee0*/  NOP ;  /* 0x0000000000007918 */ /* 0x000fe20000000000 */
[----:B--2---:R-:W-:Y:S05]  /*1ef0*/  EXIT ;  /* 0x000000000000794d */ /* 0x004fea0003800000 */
.L_x_7:
[----:B------:R-:W0:Y:S02]  /*1f00*/  SYNCS.PHASECHK.TRANS64.TRYWAIT P0, [UR12+0xa000], RZ ;  /* 0x00a000ffff0075a7 */ /* 0x000e24000800110c */
[----:B0-----:R-:W-:Y:S05]  /*1f10*/  @!P0 BRA `(.L_x_7) ;  /* 0xfffffffc00f88947 */ /* 0x001fea000383ffff */
[----:B------:R-:W-:Y:S05]  /*1f20*/  BRA `(.L_x_11) ;  /* 0xfffffff400547947 */ /* 0x000fea000383ffff */
        .weak           $__internal_0_$__cuda_sm10x_tcgen05_guardrail_trap_col_being_dealloced_not_returned_by_alloc
        .type           $__internal_0_$__cuda_sm10x_tcgen05_guardrail_trap_col_being_dealloced_not_returned_by_alloc,@function
        .size           $__internal_0_$__cuda_sm10x_tcgen05_guardrail_trap_col_being_dealloced_not_returned_by_alloc,($__internal_1_$__cuda_sm10x_tcgen05_guardrail_trap_phase_invalid_during_alloc - $__internal_0_$__cuda_sm10x_tcgen05_guardrail_trap_col_being_dealloced_not_returned_by_alloc)
$__internal_0_$__cuda_sm10x_tcgen05_guardrail_trap_col_being_dealloced_not_returned_by_alloc:
[----:B------:R-:W-:Y:S05]  /*1f30*/  BPT.TRAP 0x1 ;  /* 0x000000040000795c */ /* 0x000fea0000300000 */
[----:B------:R-:W-:-:S04]  /*1f40*/  IMAD.MOV.U32 R3, RZ, RZ, 0x0 ;  /* 0x00000000ff037424 */ /* 0x000fc800078e00ff */
[----:B------:R-:W-:Y:S05]  /*1f50*/  RET.REL.NODEC R2 `(gluon_mma) ;  /* 0xffffffe002287950 */ /* 0x000fea0003c3ffff */
        .weak           $__internal_1_$__cuda_sm10x_tcgen05_guardrail_trap_phase_invalid_during_alloc
        .type           $__internal_1_$__cuda_sm10x_tcgen05_guardrail_trap_phase_invalid_during_alloc,@function
        .size           $__internal_1_$__cuda_sm10x_tcgen05_guardrail_trap_phase_invalid_during_alloc,($__internal_2_$__cuda_sm10x_tcgen05_guardrail_trap_unallocated_columns_being_dealloced - $__internal_1_$__cuda_sm10x_tcgen05_guardrail_trap_phase_invalid_during_alloc)
$__internal_1_$__cuda_sm10x_tcgen05_guardrail_trap_phase_invalid_during_alloc:
[----:B------:R-:W-:Y:S05]  /*1f60*/  BPT.TRAP 0x1 ;  /* 0x000000040000795c */ /* 0x000fea0000300000 */
[----:B------:R-:W-:-:S04]  /*1f70*/  IMAD.MOV.U32 R3, RZ, RZ, 0x0 ;  /* 0x00000000ff037424 */ /* 0x000fc800078e00ff */
[----:B------:R-:W-:Y:S05]  /*1f80*/  RET.REL.NODEC R2 `(gluon_mma) ;  /* 0xffffffe0021c7950 */ /* 0x000fea0003c3ffff */
        .weak           $__internal_2_$__cuda_sm10x_tcgen05_guardrail_trap_unallocated_columns_being_dealloced
        .type           $__internal_2_$__cuda_sm10x_tcgen05_guardrail_trap_unallocated_columns_being_dealloced,@function
        .size           $__internal_2_$__cuda_sm10x_tcgen05_guardrail_trap_unallocated_columns_being_dealloced,(.L_x_15 - $__internal_2_$__cuda_sm10x_tcgen05_guardrail_trap_unallocated_columns_being_dealloced)
$__internal_2_$__cuda_sm10x_tcgen05_guardrail_trap_unallocated_columns_being_dealloced:
[----:B------:R-:W-:Y:S05]  /*1f90*/  BPT.TRAP 0x1 ;  /* 0x000000040000795c */ /* 0x000fea0000300000 */
[----:B------:R-:W-:-:S04]  /*1fa0*/  IMAD.MOV.U32 R3, RZ, RZ, 0x0 ;  /* 0x00000000ff037424 */ /* 0x000fc800078e00ff */
[----:B------:R-:W-:Y:S05]  /*1fb0*/  RET.REL.NODEC R2 `(gluon_mma) ;  /* 0xffffffe002107950 */ /* 0x000fea0003c3ffff */
.L_x_12:
[----:B------:R-:W-:-:S00]  /*1fc0*/  BRA `(.L_x_12) ;  /* 0xfffffffc00fc7947 */ /* 0x000fc0000383ffff */
[----:B------:R-:W-:-:S00]  /*1fd0*/  NOP ;  /* 0x0000000000007918 */ /* 0x000fc00000000000 */
        /* <DEDUP_REMOVED lines=10> */
.L_x_15:


//--------------------- .nv.shared.gluon_mma      --------------------------
	.section	.nv.shared.gluon_mma,"aw",@nobits
	.sectionflags	@""
	.align	16
	.zero		1024


//--------------------- .nv.shared.reserved.0     --------------------------
	.section	.nv.shared.reserved.0,"aw",@nobits
	.align	8
	.weak		__nv_reservedSMEM_offset_0_alias
	.size		__nv_reservedSMEM_offset_0_alias, 0, 64
	.other		__nv_reservedSMEM_offset_0_alias,@"STO_CUDA_RESERVED_SHARED STV_DEFAULT"
__nv_reservedSMEM_offset_0_alias:
	.zero		0
.nv.shared.reserved.0:
	.zero		64
	.weak		__nv_reservedSMEM_allocation_phase
	.type		__nv_reservedSMEM_allocation_phase,@object
	.size		__nv_reservedSMEM_allocation_phase,(.L_0 - __nv_reservedSMEM_allocation_phase)
__nv_reservedSMEM_allocation_phase:
	.zero		1
.L_0:
	.zero		7
	.weak		__nv_reservedSMEM_devtool_atexit_pc
	.type		__nv_reservedSMEM_devtool_atexit_pc,@object
	.size		__nv_reservedSMEM_devtool_atexit_pc,(__nv_reservedSMEM_allocation_mask - __nv_reservedSMEM_devtool_atexit_pc)
__nv_reservedSMEM_devtool_atexit_pc:
	.zero		8
	.weak		__nv_reservedSMEM_allocation_mask
	.type		__nv_reservedSMEM_allocation_mask,@object
	.size		__nv_reservedSMEM_allocation_mask,(.L_2 - __nv_reservedSMEM_allocation_mask)
__nv_reservedSMEM_allocation_mask:
	.zero		4
.L_2:


//--------------------- .nv.constant0.gluon_mma   --------------------------
	.section	.nv.constant0.gluon_mma,"a",@progbits
	.sectionflags	@""
	.align	4
.nv.constant0.gluon_mma:
	.zero		936


//--------------------- SYMBOLS --------------------------

	.type		.nv.reservedSmem.offset0,@object
	.size		.nv.reservedSmem.offset0,0x4
	.type		.nv.reservedSmem.cap,@object
	.size		.nv.reservedSmem.cap,0x4
